//
// Generated by NVIDIA NVVM Compiler
//
// Compiler Build ID: CL-36424714
// Cuda compilation tools, release 13.0, V13.0.88
// Based on NVVM 20.0.0
//

.version 9.0
.target sm_100
.address_size 64

	// .globl	_Z13cuda_add_impllPfPKfS1_

.visible .entry _Z13cuda_add_impllPfPKfS1_(
	.param .u64 _Z13cuda_add_impllPfPKfS1__param_0,
	.param .u64 .ptr .align 1 _Z13cuda_add_impllPfPKfS1__param_1,
	.param .u64 .ptr .align 1 _Z13cuda_add_impllPfPKfS1__param_2,
	.param .u64 .ptr .align 1 _Z13cuda_add_impllPfPKfS1__param_3
)
{
	.reg .pred 	%p<2>;
	.reg .b32 	%r<2>;
	.reg .b32 	%f<4>;
	.reg .b64 	%rd<13>;

	ld.param.u64 	%rd5, [_Z13cuda_add_impllPfPKfS1__param_0];
	ld.param.u64 	%rd2, [_Z13cuda_add_impllPfPKfS1__param_1];
	ld.param.u64 	%rd3, [_Z13cuda_add_impllPfPKfS1__param_2];
	ld.param.u64 	%rd4, [_Z13cuda_add_impllPfPKfS1__param_3];
	mov.u32 	%r1, %tid.x;
	cvt.u64.u32 	%rd1, %r1;
	setp.le.s64 	%p1, %rd5, %rd1;
	@%p1 bra 	$L__BB0_2;
	cvta.to.global.u64 	%rd6, %rd4;
	cvta.to.global.u64 	%rd7, %rd3;
	cvta.to.global.u64 	%rd8, %rd2;
	shl.b64 	%rd9, %rd1, 2;
	add.s64 	%rd10, %rd6, %rd9;
	ld.global.f32 	%f1, [%rd10];
	add.s64 	%rd11, %rd7, %rd9;
	ld.global.f32 	%f2, [%rd11];
	add.f32 	%f3, %f1, %f2;
	add.s64 	%rd12, %rd8, %rd9;
	st.global.f32 	[%rd12], %f3;
$L__BB0_2:
	ret;

}
	// .globl	_Z15cuda_slice_implIfEvPKT_llPS0_
.visible .entry _Z15cuda_slice_implIfEvPKT_llPS0_(
	.param .u64 .ptr .align 1 _Z15cuda_slice_implIfEvPKT_llPS0__param_0,
	.param .u64 _Z15cuda_slice_implIfEvPKT_llPS0__param_1,
	.param .u64 _Z15cuda_slice_implIfEvPKT_llPS0__param_2,
	.param .u64 .ptr .align 1 _Z15cuda_slice_implIfEvPKT_llPS0__param_3
)
{
	.reg .pred 	%p<4>;
	.reg .b32 	%r<2>;
	.reg .b32 	%f<2>;
	.reg .b64 	%rd<13>;

	ld.param.u64 	%rd2, [_Z15cuda_slice_implIfEvPKT_llPS0__param_0];
	ld.param.u64 	%rd3, [_Z15cuda_slice_implIfEvPKT_llPS0__param_1];
	ld.param.u64 	%rd5, [_Z15cuda_slice_implIfEvPKT_llPS0__param_2];
	ld.param.u64 	%rd4, [_Z15cuda_slice_implIfEvPKT_llPS0__param_3];
	mov.u32 	%r1, %tid.x;
	cvt.u64.u32 	%rd1, %r1;
	setp.lt.s64 	%p1, %rd1, %rd3;
	setp.le.s64 	%p2, %rd5, %rd1;
	or.pred  	%p3, %p1, %p2;
	@%p3 bra 	$L__BB1_2;
	cvta.to.global.u64 	%rd6, %rd2;
	cvta.to.global.u64 	%rd7, %rd4;
	shl.b64 	%rd8, %rd1, 2;
	add.s64 	%rd9, %rd6, %rd8;
	ld.global.f32 	%f1, [%rd9];
	sub.s64 	%rd10, %rd1, %rd3;
	shl.b64 	%rd11, %rd10, 2;
	add.s64 	%rd12, %rd7, %rd11;
	st.global.f32 	[%rd12], %f1;
$L__BB1_2:
	ret;

}
	// .globl	_Z15cuda_slice_implIdEvPKT_llPS0_
.visible .entry _Z15cuda_slice_implIdEvPKT_llPS0_(
	.param .u64 .ptr .align 1 _Z15cuda_slice_implIdEvPKT_llPS0__param_0,
	.param .u64 _Z15cuda_slice_implIdEvPKT_llPS0__param_1,
	.param .u64 _Z15cuda_slice_implIdEvPKT_llPS0__param_2,
	.param .u64 .ptr .align 1 _Z15cuda_slice_implIdEvPKT_llPS0__param_3
)
{
	.reg .pred 	%p<4>;
	.reg .b32 	%r<2>;
	.reg .b64 	%rd<13>;
	.reg .b64 	%fd<2>;

	ld.param.u64 	%rd2, [_Z15cuda_slice_implIdEvPKT_llPS0__param_0];
	ld.param.u64 	%rd3, [_Z15cuda_slice_implIdEvPKT_llPS0__param_1];
	ld.param.u64 	%rd5, [_Z15cuda_slice_implIdEvPKT_llPS0__param_2];
	ld.param.u64 	%rd4, [_Z15cuda_slice_implIdEvPKT_llPS0__param_3];
	mov.u32 	%r1, %tid.x;
	cvt.u64.u32 	%rd1, %r1;
	setp.lt.s64 	%p1, %rd1, %rd3;
	setp.le.s64 	%p2, %rd5, %rd1;
	or.pred  	%p3, %p1, %p2;
	@%p3 bra 	$L__BB2_2;
	cvta.to.global.u64 	%rd6, %rd2;
	cvta.to.global.u64 	%rd7, %rd4;
	shl.b64 	%rd8, %rd1, 3;
	add.s64 	%rd9, %rd6, %rd8;
	ld.global.f64 	%fd1, [%rd9];
	sub.s64 	%rd10, %rd1, %rd3;
	shl.b64 	%rd11, %rd10, 3;
	add.s64 	%rd12, %rd7, %rd11;
	st.global.f64 	[%rd12], %fd1;
$L__BB2_2:
	ret;

}


// ===== COMPILED SASS (sm_100) =====

	.target	sm_100

	.elftype	@"ET_EXEC"


//--------------------- .note.nv.tkinfo           --------------------------
	.section	.note.nv.tkinfo,"",@"SHT_NOTE"
	.sectionflags	@"SHF_NOTE_NV_TKINFO"
	.tkinfo
        /*0018*/ 	.word	0x00000002
        /*0030*/ 	.string	""
        /*0030*/ 	.string	"ptxas"
        /*0030*/ 	.string	"Cuda compilation tools, release 13.0, V13.0.88"
        /*0030*/ 	.string	"Build cuda_13.0.r13.0/compiler.36424714_0"
        /*0030*/ 	.string	"-arch sm_100 -m 64 "



//--------------------- .note.nv.cuinfo           --------------------------
	.section	.note.nv.cuinfo,"",@"SHT_NOTE"
	.sectionflags	@"SHF_NOTE_NV_CUINFO"
        /*0018*/ 	.short	0x0002
        /*001a*/ 	.short	0x0064
        /*001c*/ 	.short	0x0082
	.zero		2


//--------------------- .nv.info                  --------------------------
	.section	.nv.info,"",@"SHT_CUDA_INFO"
	.align	4


	//----- nvinfo : EIATTR_REGCOUNT
	.align		4
        /*0000*/ 	.byte	0x04, 0x2f
        /*0002*/ 	.short	(.L_1 - .L_0)
	.align		4
.L_0:
        /*0004*/ 	.word	index@(_Z13cuda_add_impllPfPKfS1_)
        /*0008*/ 	.word	0x0000000c


	//----- nvinfo : EIATTR_FRAME_SIZE
	.align		4
.L_1:
        /*000c*/ 	.byte	0x04, 0x11
        /*000e*/ 	.short	(.L_3 - .L_2)
	.align		4
.L_2:
        /*0010*/ 	.word	index@(_Z13cuda_add_impllPfPKfS1_)
        /*0014*/ 	.word	0x00000000


	//----- nvinfo : EIATTR_REGCOUNT
	.align		4
.L_3:
        /*0018*/ 	.byte	0x04, 0x2f
        /*001a*/ 	.short	(.L_5 - .L_4)
	.align		4
.L_4:
        /*001c*/ 	.word	index@(_Z15cuda_slice_implIfEvPKT_llPS0_)
        /*0020*/ 	.word	0x00000008


	//----- nvinfo : EIATTR_FRAME_SIZE
	.align		4
.L_5:
        /*0024*/ 	.byte	0x04, 0x11
        /*0026*/ 	.short	(.L_7 - .L_6)
	.align		4
.L_6:
        /*0028*/ 	.word	index@(_Z15cuda_slice_implIfEvPKT_llPS0_)
        /*002c*/ 	.word	0x00000000


	//----- nvinfo : EIATTR_REGCOUNT
	.align		4
.L_7:
        /*0030*/ 	.byte	0x04, 0x2f
        /*0032*/ 	.short	(.L_9 - .L_8)
	.align		4
.L_8:
        /*0034*/ 	.word	index@(_Z15cuda_slice_implIdEvPKT_llPS0_)
        /*0038*/ 	.word	0x00000008


	//----- nvinfo : EIATTR_FRAME_SIZE
	.align		4
.L_9:
        /*003c*/ 	.byte	0x04, 0x11
        /*003e*/ 	.short	(.L_11 - .L_10)
	.align		4
.L_10:
        /*0040*/ 	.word	index@(_Z15cuda_slice_implIdEvPKT_llPS0_)
        /*0044*/ 	.word	0x00000000


	//----- nvinfo : EIATTR_MIN_STACK_SIZE
	.align		4
.L_11:
        /*0048*/ 	.byte	0x04, 0x12
        /*004a*/ 	.short	(.L_13 - .L_12)
	.align		4
.L_12:
        /*004c*/ 	.word	index@(_Z15cuda_slice_implIdEvPKT_llPS0_)
        /*0050*/ 	.word	0x00000000


	//----- nvinfo : EIATTR_MIN_STACK_SIZE
	.align		4
.L_13:
        /*0054*/ 	.byte	0x04, 0x12
        /*0056*/ 	.short	(.L_15 - .L_14)
	.align		4
.L_14:
        /*0058*/ 	.word	index@(_Z15cuda_slice_implIfEvPKT_llPS0_)
        /*005c*/ 	.word	0x00000000


	//----- nvinfo : EIATTR_MIN_STACK_SIZE
	.align		4
.L_15:
        /*0060*/ 	.byte	0x04, 0x12
        /*0062*/ 	.short	(.L_17 - .L_16)
	.align		4
.L_16:
        /*0064*/ 	.word	index@(_Z13cuda_add_impllPfPKfS1_)
        /*0068*/ 	.word	0x00000000
.L_17:


//--------------------- .nv.compat                --------------------------
	.section	.nv.compat,"",@"SHT_CUDA_COMPAT_INFO"
	.align	4
        /*0000*/ 	.byte	0x02, 0x09, 0x00, 0x00, 0x02, 0x02, 0x01, 0x00, 0x02, 0x05, 0x05, 0x00, 0x03, 0x07, 0x01, 0x01
        /*0010*/ 	.byte	0x02, 0x03, 0x00, 0x00, 0x02, 0x06, 0x01, 0x00, 0x04, 0x0b, 0x08, 0x00, 0x09, 0x00, 0x00, 0x00
        /*0020*/ 	.byte	0x00, 0x00, 0x00, 0x00


//--------------------- .nv.info._Z15cuda_slice_implIdEvPKT_llPS0_ --------------------------
	.section	.nv.info._Z15cuda_slice_implIdEvPKT_llPS0_,"",@"SHT_CUDA_INFO"
	.sectionflags	@""
	.align	4


	//----- nvinfo : EIATTR_CUDA_API_VERSION
	.align		4
        /*0000*/ 	.byte	0x04, 0x37
        /*0002*/ 	.short	(.L_19 - .L_18)
.L_18:
        /*0004*/ 	.word	0x00000082


	//----- nvinfo : EIATTR_KPARAM_INFO
	.align		4
.L_19:
        /*0008*/ 	.byte	0x04, 0x17
        /*000a*/ 	.short	(.L_21 - .L_20)
.L_20:
        /*000c*/ 	.word	0x00000000
        /*0010*/ 	.short	0x0003
        /*0012*/ 	.short	0x0018
        /*0014*/ 	.byte	0x00, 0xf5, 0x21, 0x00


	//----- nvinfo : EIATTR_KPARAM_INFO
	.align		4
.L_21:
        /*0018*/ 	.byte	0x04, 0x17
        /*001a*/ 	.short	(.L_23 - .L_22)
.L_22:
        /*001c*/ 	.word	0x00000000
        /*0020*/ 	.short	0x0002
        /*0022*/ 	.short	0x0010
        /*0024*/ 	.byte	0x00, 0xf0, 0x21, 0x00


	//----- nvinfo : EIATTR_KPARAM_INFO
	.align		4
.L_23:
        /*0028*/ 	.byte	0x04, 0x17
        /*002a*/ 	.short	(.L_25 - .L_24)
.L_24:
        /*002c*/ 	.word	0x00000000
        /*0030*/ 	.short	0x0001
        /*0032*/ 	.short	0x0008
        /*0034*/ 	.byte	0x00, 0xf0, 0x21, 0x00


	//----- nvinfo : EIATTR_KPARAM_INFO
	.align		4
.L_25:
        /*0038*/ 	.byte	0x04, 0x17
        /*003a*/ 	.short	(.L_27 - .L_26)
.L_26:
        /*003c*/ 	.word	0x00000000
        /*0040*/ 	.short	0x0000
        /*0042*/ 	.short	0x0000
        /*0044*/ 	.byte	0x00, 0xf5, 0x21, 0x00


	//----- nvinfo : EIATTR_SPARSE_MMA_MASK
	.align		4
.L_27:
        /*0048*/ 	.byte	0x03, 0x50
        /*004a*/ 	.short	0x0000


	//----- nvinfo : EIATTR_MAXREG_COUNT
	.align		4
        /*004c*/ 	.byte	0x03, 0x1b
        /*004e*/ 	.short	0x00ff


	//----- nvinfo : EIATTR_MERCURY_ISA_VERSION
	.align		4
        /*0050*/ 	.byte	0x03, 0x5f
        /*0052*/ 	.short	0x0101


	//----- nvinfo : EIATTR_VRC_CTA_INIT_COUNT
	.align		4
        /*0054*/ 	.byte	0x02, 0x4a
	.zero		1
	.zero		1


	//----- nvinfo : EIATTR_EXIT_INSTR_OFFSETS
	.align		4
        /*0058*/ 	.byte	0x04, 0x1c
        /*005a*/ 	.short	(.L_29 - .L_28)


	//   ....[0]....
.L_28:
        /*005c*/ 	.word	0x00000080


	//   ....[1]....
        /*0060*/ 	.word	0x00000140


	//----- nvinfo : EIATTR_CBANK_PARAM_SIZE
	.align		4
.L_29:
        /*0064*/ 	.byte	0x03, 0x19
        /*0066*/ 	.short	0x0020


	//----- nvinfo : EIATTR_PARAM_CBANK
	.align		4
        /*0068*/ 	.byte	0x04, 0x0a
        /*006a*/ 	.short	(.L_31 - .L_30)
	.align		4
.L_30:
        /*006c*/ 	.word	index@(.nv.constant0._Z15cuda_slice_implIdEvPKT_llPS0_)
        /*0070*/ 	.short	0x0380
        /*0072*/ 	.short	0x0020


	//----- nvinfo : EIATTR_SW_WAR
	.align		4
.L_31:
        /*0074*/ 	.byte	0x04, 0x36
        /*0076*/ 	.short	(.L_33 - .L_32)
.L_32:
        /*0078*/ 	.word	0x00000008
.L_33:


//--------------------- .nv.info._Z15cuda_slice_implIfEvPKT_llPS0_ --------------------------
	.section	.nv.info._Z15cuda_slice_implIfEvPKT_llPS0_,"",@"SHT_CUDA_INFO"
	.sectionflags	@""
	.align	4


	//----- nvinfo : EIATTR_CUDA_API_VERSION
	.align		4
        /*0000*/ 	.byte	0x04, 0x37
        /*0002*/ 	.short	(.L_35 - .L_34)
.L_34:
        /*0004*/ 	.word	0x00000082


	//----- nvinfo : EIATTR_KPARAM_INFO
	.align		4
.L_35:
        /*0008*/ 	.byte	0x04, 0x17
        /*000a*/ 	.short	(.L_37 - .L_36)
.L_36:
        /*000c*/ 	.word	0x00000000
        /*0010*/ 	.short	0x0003
        /*0012*/ 	.short	0x0018
        /*0014*/ 	.byte	0x00, 0xf5, 0x21, 0x00


	//----- nvinfo : EIATTR_KPARAM_INFO
	.align		4
.L_37:
        /*0018*/ 	.byte	0x04, 0x17
        /*001a*/ 	.short	(.L_39 - .L_38)
.L_38:
        /*001c*/ 	.word	0x00000000
        /*0020*/ 	.short	0x0002
        /*0022*/ 	.short	0x0010
        /*0024*/ 	.byte	0x00, 0xf0, 0x21, 0x00


	//----- nvinfo : EIATTR_KPARAM_INFO
	.align		4
.L_39:
        /*0028*/ 	.byte	0x04, 0x17
        /*002a*/ 	.short	(.L_41 - .L_40)
.L_40:
        /*002c*/ 	.word	0x00000000
        /*0030*/ 	.short	0x0001
        /*0032*/ 	.short	0x0008
        /*0034*/ 	.byte	0x00, 0xf0, 0x21, 0x00


	//----- nvinfo : EIATTR_KPARAM_INFO
	.align		4
.L_41:
        /*0038*/ 	.byte	0x04, 0x17
        /*003a*/ 	.short	(.L_43 - .L_42)
.L_42:
        /*003c*/ 	.word	0x00000000
        /*0040*/ 	.short	0x0000
        /*0042*/ 	.short	0x0000
        /*0044*/ 	.byte	0x00, 0xf5, 0x21, 0x00


	//----- nvinfo : EIATTR_SPARSE_MMA_MASK
	.align		4
.L_43:
        /*0048*/ 	.byte	0x03, 0x50
        /*004a*/ 	.short	0x0000


	//----- nvinfo : EIATTR_MAXREG_COUNT
	.align		4
        /*004c*/ 	.byte	0x03, 0x1b
        /*004e*/ 	.short	0x00ff


	//----- nvinfo : EIATTR_MERCURY_ISA_VERSION
	.align		4
        /*0050*/ 	.byte	0x03, 0x5f
        /*0052*/ 	.short	0x0101


	//----- nvinfo : EIATTR_VRC_CTA_INIT_COUNT
	.align		4
        /*0054*/ 	.byte	0x02, 0x4a
	.zero		1
	.zero		1


	//----- nvinfo : EIATTR_EXIT_INSTR_OFFSETS
	.align		4
        /*0058*/ 	.byte	0x04, 0x1c
        /*005a*/ 	.short	(.L_45 - .L_44)


	//   ....[0]....
.L_44:
        /*005c*/ 	.word	0x00000080


	//   ....[1]....
        /*0060*/ 	.word	0x00000140


	//----- nvinfo : EIATTR_CBANK_PARAM_SIZE
	.align		4
.L_45:
        /*0064*/ 	.byte	0x03, 0x19
        /*0066*/ 	.short	0x0020


	//----- nvinfo : EIATTR_PARAM_CBANK
	.align		4
        /*0068*/ 	.byte	0x04, 0x0a
        /*006a*/ 	.short	(.L_47 - .L_46)
	.align		4
.L_46:
        /*006c*/ 	.word	index@(.nv.constant0._Z15cuda_slice_implIfEvPKT_llPS0_)
        /*0070*/ 	.short	0x0380
        /*0072*/ 	.short	0x0020


	//----- nvinfo : EIATTR_SW_WAR
	.align		4
.L_47:
        /*0074*/ 	.byte	0x04, 0x36
        /*0076*/ 	.short	(.L_49 - .L_48)
.L_48:
        /*0078*/ 	.word	0x00000008
.L_49:


//--------------------- .nv.info._Z13cuda_add_impllPfPKfS1_ --------------------------
	.section	.nv.info._Z13cuda_add_impllPfPKfS1_,"",@"SHT_CUDA_INFO"
	.sectionflags	@""
	.align	4


	//----- nvinfo : EIATTR_CUDA_API_VERSION
	.align		4
        /*0000*/ 	.byte	0x04, 0x37
        /*0002*/ 	.short	(.L_51 - .L_50)
.L_50:
        /*0004*/ 	.word	0x00000082


	//----- nvinfo : EIATTR_KPARAM_INFO
	.align		4
.L_51:
        /*0008*/ 	.byte	0x04, 0x17
        /*000a*/ 	.short	(.L_53 - .L_52)
.L_52:
        /*000c*/ 	.word	0x00000000
        /*0010*/ 	.short	0x0003
        /*0012*/ 	.short	0x0018
        /*0014*/ 	.byte	0x00, 0xf5, 0x21, 0x00


	//----- nvinfo : EIATTR_KPARAM_INFO
	.align		4
.L_53:
        /*0018*/ 	.byte	0x04, 0x17
        /*001a*/ 	.short	(.L_55 - .L_54)
.L_54:
        /*001c*/ 	.word	0x00000000
        /*0020*/ 	.short	0x0002
        /*0022*/ 	.short	0x0010
        /*0024*/ 	.byte	0x00, 0xf5, 0x21, 0x00


	//----- nvinfo : EIATTR_KPARAM_INFO
	.align		4
.L_55:
        /*0028*/ 	.byte	0x04, 0x17
        /*002a*/ 	.short	(.L_57 - .L_56)
.L_56:
        /*002c*/ 	.word	0x00000000
        /*0030*/ 	.short	0x0001
        /*0032*/ 	.short	0x0008
        /*0034*/ 	.byte	0x00, 0xf5, 0x21, 0x00


	//----- nvinfo : EIATTR_KPARAM_INFO
	.align		4
.L_57:
        /*0038*/ 	.byte	0x04, 0x17
        /*003a*/ 	.short	(.L_59 - .L_58)
.L_58:
        /*003c*/ 	.word	0x00000000
        /*0040*/ 	.short	0x0000
        /*0042*/ 	.short	0x0000
        /*0044*/ 	.byte	0x00, 0xf0, 0x21, 0x00


	//----- nvinfo : EIATTR_SPARSE_MMA_MASK
	.align		4
.L_59:
        /*0048*/ 	.byte	0x03, 0x50
        /*004a*/ 	.short	0x0000


	//----- nvinfo : EIATTR_MAXREG_COUNT
	.align		4
        /*004c*/ 	.byte	0x03, 0x1b
        /*004e*/ 	.short	0x00ff


	//----- nvinfo : EIATTR_MERCURY_ISA_VERSION
	.align		4
        /*0050*/ 	.byte	0x03, 0x5f
        /*0052*/ 	.short	0x0101


	//----- nvinfo : EIATTR_VRC_CTA_INIT_COUNT
	.align		4
        /*0054*/ 	.byte	0x02, 0x4a
	.zero		1
	.zero		1


	//----- nvinfo : EIATTR_EXIT_INSTR_OFFSETS
	.align		4
        /*0058*/ 	.byte	0x04, 0x1c
        /*005a*/ 	.short	(.L_61 - .L_60)


	//   ....[0]....
.L_60:
        /*005c*/ 	.word	0x00000050


	//   ....[1]....
        /*0060*/ 	.word	0x00000150


	//----- nvinfo : EIATTR_CBANK_PARAM_SIZE
	.align		4
.L_61:
        /*0064*/ 	.byte	0x03, 0x19
        /*0066*/ 	.short	0x0020


	//----- nvinfo : EIATTR_PARAM_CBANK
	.align		4
        /*0068*/ 	.byte	0x04, 0x0a
        /*006a*/ 	.short	(.L_63 - .L_62)
	.align		4
.L_62:
        /*006c*/ 	.word	index@(.nv.constant0._Z13cuda_add_impllPfPKfS1_)
        /*0070*/ 	.short	0x0380
        /*0072*/ 	.short	0x0020


	//----- nvinfo : EIATTR_SW_WAR
	.align		4
.L_63:
        /*0074*/ 	.byte	0x04, 0x36
        /*0076*/ 	.short	(.L_65 - .L_64)
.L_64:
        /*0078*/ 	.word	0x00000008
.L_65:


//--------------------- .nv.callgraph             --------------------------
	.section	.nv.callgraph,"",@"SHT_CUDA_CALLGRAPH"
	.align	4
	.sectionentsize	8
	.align		4
        /*0000*/ 	.word	0x00000000
	.align		4
        /*0004*/ 	.word	0xffffffff
	.align		4
        /*0008*/ 	.word	0x00000000
	.align		4
        /*000c*/ 	.word	0xfffffffe
	.align		4
        /*0010*/ 	.word	0x00000000
	.align		4
        /*0014*/ 	.word	0xfffffffd
	.align		4
        /*0018*/ 	.word	0x00000000
	.align		4
        /*001c*/ 	.word	0xfffffffc


//--------------------- .text._Z15cuda_slice_implIdEvPKT_llPS0_ --------------------------
	.section	.text._Z15cuda_slice_implIdEvPKT_llPS0_,"ax",@progbits
	.align	128
        .global         _Z15cuda_slice_implIdEvPKT_llPS0_
        .type           _Z15cuda_slice_implIdEvPKT_llPS0_,@function
        .size           _Z15cuda_slice_implIdEvPKT_llPS0_,(.L_x_3 - _Z15cuda_slice_implIdEvPKT_llPS0_)
        .other          _Z15cuda_slice_implIdEvPKT_llPS0_,@"STO_CUDA_ENTRY STV_DEFAULT"
_Z15cuda_slice_implIdEvPKT_llPS0_:
.text._Z15cuda_slice_implIdEvPKT_llPS0_:
[----:B------:R-:W-:Y:S01]  /*0000*/  LDC R1, c[0x0][0x37c] ;  /* 0x0000df00ff017b82 */ /* 0x000fe20000000800 */
[----:B------:R-:W0:Y:S01]  /*0010*/  S2R R0, SR_TID.X ;  /* 0x0000000000007919 */ /* 0x000e220000002100 */
[----:B------:R-:W0:Y:S01]  /*0020*/  LDCU.64 UR4, c[0x0][0x390] ;  /* 0x00007200ff0477ac */ /* 0x000e220008000a00 */
[----:B------:R-:W1:Y:S01]  /*0030*/  LDCU.64 UR6, c[0x0][0x388] ;  /* 0x00007100ff0677ac */ /* 0x000e620008000a00 */
[C---:B0-----:R-:W-:Y:S02]  /*0040*/  ISETP.GE.U32.AND P1, PT, R0.reuse, UR4, PT ;  /* 0x0000000400007c0c */ /* 0x041fe4000bf26070 */
[----:B-1----:R-:W-:Y:S02]  /*0050*/  ISETP.LT.U32.AND P0, PT, R0, UR6, PT ;  /* 0x0000000600007c0c */ /* 0x002fe4000bf01070 */
[----:B------:R-:W-:-:S04]  /*0060*/  ISETP.GE.AND.EX P1, PT, RZ, UR5, PT, P1 ;  /* 0x00000005ff007c0c */ /* 0x000fc8000bf26310 */
[----:B------:R-:W-:-:S13]  /*0070*/  ISETP.LT.OR.EX P0, PT, RZ, UR7, P1, P0 ;  /* 0x00000007ff007c0c */ /* 0x000fda0008f01700 */
[----:B------:R-:W-:Y:S05]  /*0080*/  @P0 EXIT ;  /* 0x000000000000094d */ /* 0x000fea0003800000 */
[----:B------:R-:W0:Y:S01]  /*0090*/  LDCU.64 UR8, c[0x0][0x380] ;  /* 0x00007000ff0877ac */ /* 0x000e220008000a00 */
[----:B------:R-:W1:Y:S01]  /*00a0*/  LDCU.64 UR4, c[0x0][0x358] ;  /* 0x00006b00ff0477ac */ /* 0x000e620008000a00 */
[----:B0-----:R-:W-:-:S04]  /*00b0*/  LEA R2, P0, R0, UR8, 0x3 ;  /* 0x0000000800027c11 */ /* 0x001fc8000f8018ff */
[C---:B------:R-:W-:Y:S01]  /*00c0*/  LEA.HI.X R3, R0.reuse, UR9, RZ, 0x3, P0 ;  /* 0x0000000900037c11 */ /* 0x040fe200080f1cff */
[----:B------:R-:W0:Y:S05]  /*00d0*/  LDCU.64 UR8, c[0x0][0x398] ;  /* 0x00007300ff0877ac */ /* 0x000e2a0008000a00 */
[----:B-1----:R-:W2:Y:S01]  /*00e0*/  LDG.E.64 R2, desc[UR4][R2.64] ;  /* 0x0000000402027981 */ /* 0x002ea2000c1e1b00 */
[----:B------:R-:W-:-:S05]  /*00f0*/  IADD3 R0, P0, PT, R0, -UR6, RZ ;  /* 0x8000000600007c10 */ /* 0x000fca000ff1e0ff */
[----:B------:R-:W-:Y:S01]  /*0100*/  IMAD.X R5, RZ, RZ, ~UR7, P0 ;  /* 0x80000007ff057e24 */ /* 0x000fe200080e06ff */
[----:B0-----:R-:W-:-:S04]  /*0110*/  LEA R4, P0, R0, UR8, 0x3 ;  /* 0x0000000800047c11 */ /* 0x001fc8000f8018ff */
[----:B------:R-:W-:-:S05]  /*0120*/  LEA.HI.X R5, R0, UR9, R5, 0x3, P0 ;  /* 0x0000000900057c11 */ /* 0x000fca00080f1c05 */
[----:B--2---:R-:W-:Y:S01]  /*0130*/  STG.E.64 desc[UR4][R4.64], R2 ;  /* 0x0000000204007986 */ /* 0x004fe2000c101b04 */
[----:B------:R-:W-:Y:S05]  /*0140*/  EXIT ;  /* 0x000000000000794d */ /* 0x000fea0003800000 */
.L_x_0:
[----:B------:R-:W-:-:S00]  /*0150*/  BRA `(.L_x_0) ;  /* 0xfffffffc00fc7947 */ /* 0x000fc0000383ffff */
[----:B------:R-:W-:-:S00]  /*0160*/  NOP ;  /* 0x0000000000007918 */ /* 0x000fc00000000000 */
        /* <DEDUP_REMOVED lines=9> */
.L_x_3:


//--------------------- .text._Z15cuda_slice_implIfEvPKT_llPS0_ --------------------------
	.section	.text._Z15cuda_slice_implIfEvPKT_llPS0_,"ax",@progbits
	.align	128
        .global         _Z15cuda_slice_implIfEvPKT_llPS0_
        .type           _Z15cuda_slice_implIfEvPKT_llPS0_,@function
        .size           _Z15cuda_slice_implIfEvPKT_llPS0_,(.L_x_4 - _Z15cuda_slice_implIfEvPKT_llPS0_)
        .other          _Z15cuda_slice_implIfEvPKT_llPS0_,@"STO_CUDA_ENTRY STV_DEFAULT"
_Z15cuda_slice_implIfEvPKT_llPS0_:
.text._Z15cuda_slice_implIfEvPKT_llPS0_:
        /* <DEDUP_REMOVED lines=14> */
[----:B-1----:R-:W2:Y:S01]  /*00e0*/  LDG.E R3, desc[UR4][R2.64] ;  /* 0x0000000402037981 */ /* 0x002ea2000c1e1900 */
[----:B------:R-:W-:-:S05]  /*00f0*/  IADD3 R0, P0, PT, R0, -UR6, RZ ;  /* 0x8000000600007c10 */ /* 0x000fca000ff1e0ff */
[----:B------:R-:W-:Y:S01]  /*0100*/  IMAD.X R5, RZ, RZ, ~UR7, P0 ;  /* 0x80000007ff057e24 */ /* 0x000fe200080e06ff */
[----:B0-----:R-:W-:-:S04]  /*0110*/  LEA R4, P0, R0, UR8, 0x2 ;  /* 0x0000000800047c11 */ /* 0x001fc8000f8010ff */
[----:B------:R-:W-:-:S05]  /*0120*/  LEA.HI.X R5, R0, UR9, R5, 0x2, P0 ;  /* 0x0000000900057c11 */ /* 0x000fca00080f1405 */
[----:B--2---:R-:W-:Y:S01]  /*0130*/  STG.E desc[UR4][R4.64], R3 ;  /* 0x0000000304007986 */ /* 0x004fe2000c101904 */
[----:B------:R-:W-:Y:S05]  /*0140*/  EXIT ;  /* 0x000000000000794d */ /* 0x000fea0003800000 */
.L_x_1:
        /* <DEDUP_REMOVED lines=11> */
.L_x_4:


//--------------------- .text._Z13cuda_add_impllPfPKfS1_ --------------------------
	.section	.text._Z13cuda_add_impllPfPKfS1_,"ax",@progbits
	.align	128
        .global         _Z13cuda_add_impllPfPKfS1_
        .type           _Z13cuda_add_impllPfPKfS1_,@function
        .size           _Z13cuda_add_impllPfPKfS1_,(.L_x_5 - _Z13cuda_add_impllPfPKfS1_)
        .other          _Z13cuda_add_impllPfPKfS1_,@"STO_CUDA_ENTRY STV_DEFAULT"
_Z13cuda_add_impllPfPKfS1_:
.text._Z13cuda_add_impllPfPKfS1_:
[----:B------:R-:W-:Y:S01]  /*0000*/  LDC R1, c[0x0][0x37c] ;  /* 0x0000df00ff017b82 */ /* 0x000fe20000000800 */
[----:B------:R-:W0:Y:S01]  /*0010*/  S2R R0, SR_TID.X ;  /* 0x0000000000007919 */ /* 0x000e220000002100 */
[----:B------:R-:W0:Y:S02]  /*0020*/  LDCU.64 UR4, c[0x0][0x380] ;  /* 0x00007000ff0477ac */ /* 0x000e240008000a00 */
[----:B0-----:R-:W-:-:S04]  /*0030*/  ISETP.GE.U32.AND P0, PT, R0, UR4, PT ;  /* 0x0000000400007c0c */ /* 0x001fc8000bf06070 */
[----:B------:R-:W-:-:S13]  /*0040*/  ISETP.GE.AND.EX P0, PT, RZ, UR5, PT, P0 ;  /* 0x00000005ff007c0c */ /* 0x000fda000bf06300 */
[----:B------:R-:W-:Y:S05]  /*0050*/  @P0 EXIT ;  /* 0x000000000000094d */ /* 0x000fea0003800000 */
[----:B------:R-:W0:Y:S01]  /*0060*/  LDCU.128 UR8, c[0x0][0x390] ;  /* 0x00007200ff0877ac */ /* 0x000e220008000c00 */
[----:B------:R-:W-:Y:S01]  /*0070*/  IMAD.SHL.U32 R6, R0, 0x4, RZ ;  /* 0x0000000400067824 */ /* 0x000fe200078e00ff */
[----:B------:R-:W-:Y:S01]  /*0080*/  SHF.R.U32.HI R0, RZ, 0x1e, R0 ;  /* 0x0000001eff007819 */ /* 0x000fe20000011600 */
[----:B------:R-:W1:Y:S01]  /*0090*/  LDCU.64 UR4, c[0x0][0x358] ;  /* 0x00006b00ff0477ac */ /* 0x000e620008000a00 */
[----:B------:R-:W2:Y:S02]  /*00a0*/  LDCU.64 UR6, c[0x0][0x388] ;  /* 0x00007100ff0677ac */ /* 0x000ea40008000a00 */
[C---:B0-----:R-:W-:Y:S02]  /*00b0*/  IADD3 R4, P1, PT, R6.reuse, UR8, RZ ;  /* 0x0000000806047c10 */ /* 0x041fe4000ff3e0ff */
[----:B------:R-:W-:Y:S02]  /*00c0*/  IADD3 R2, P0, PT, R6, UR10, RZ ;  /* 0x0000000a06027c10 */ /* 0x000fe4000ff1e0ff */
[----:B------:R-:W-:-:S02]  /*00d0*/  IADD3.X R5, PT, PT, R0, UR9, RZ, P1, !PT ;  /* 0x0000000900057c10 */ /* 0x000fc40008ffe4ff */
[----:B------:R-:W-:-:S04]  /*00e0*/  IADD3.X R3, PT, PT, R0, UR11, RZ, P0, !PT ;  /* 0x0000000b00037c10 */ /* 0x000fc800087fe4ff */
[----:B-1----:R-:W3:Y:S04]  /*00f0*/  LDG.E R5, desc[UR4][R4.64] ;  /* 0x0000000404057981 */ /* 0x002ee8000c1e1900 */
[----:B------:R-:W3:Y:S01]  /*0100*/  LDG.E R2, desc[UR4][R2.64] ;  /* 0x0000000402027981 */ /* 0x000ee2000c1e1900 */
[----:B--2---:R-:W-:-:S04]  /*0110*/  IADD3 R6, P0, PT, R6, UR6, RZ ;  /* 0x0000000606067c10 */ /* 0x004fc8000ff1e0ff */
[----:B------:R-:W-:Y:S01]  /*0120*/  IADD3.X R7, PT, PT, R0, UR7, RZ, P0, !PT ;  /* 0x0000000700077c10 */ /* 0x000fe200087fe4ff */
[----:B---3--:R-:W-:-:S05]  /*0130*/  FADD R9, R2, R5 ;  /* 0x0000000502097221 */ /* 0x008fca0000000000 */
[----:B------:R-:W-:Y:S01]  /*0140*/  STG.E desc[UR4][R6.64], R9 ;  /* 0x0000000906007986 */ /* 0x000fe2000c101904 */
[----:B------:R-:W-:Y:S05]  /*0150*/  EXIT ;  /* 0x000000000000794d */ /* 0x000fea0003800000 */
.L_x_2:
        /* <DEDUP_REMOVED lines=10> */
.L_x_5:


//--------------------- .nv.shared.reserved.0     --------------------------
	.section	.nv.shared.reserved.0,"aw",@nobits
	.weak		__nv_reservedSMEM_offset_0_alias
	.size		__nv_reservedSMEM_offset_0_alias, 0, 64
	.other		__nv_reservedSMEM_offset_0_alias,@"STO_CUDA_RESERVED_SHARED STV_DEFAULT"
__nv_reservedSMEM_offset_0_alias:
	.zero		0
	.zero		64


//--------------------- .nv.constant0._Z15cuda_slice_implIdEvPKT_llPS0_ --------------------------
	.section	.nv.constant0._Z15cuda_slice_implIdEvPKT_llPS0_,"a",@progbits
	.sectionflags	@""
	.align	4
.nv.constant0._Z15cuda_slice_implIdEvPKT_llPS0_:
	.zero		928


//--------------------- .nv.constant0._Z15cuda_slice_implIfEvPKT_llPS0_ --------------------------
	.section	.nv.constant0._Z15cuda_slice_implIfEvPKT_llPS0_,"a",@progbits
	.sectionflags	@""
	.align	4
.nv.constant0._Z15cuda_slice_implIfEvPKT_llPS0_:
	.zero		928


//--------------------- .nv.constant0._Z13cuda_add_impllPfPKfS1_ --------------------------
	.section	.nv.constant0._Z13cuda_add_impllPfPKfS1_,"a",@progbits
	.sectionflags	@""
	.align	4
.nv.constant0._Z13cuda_add_impllPfPKfS1_:
	.zero		928


//--------------------- SYMBOLS --------------------------

	.type		.nv.reservedSmem.offset0,@object
	.size		.nv.reservedSmem.offset0,0x4
